	.headerflags	@"EF_CUDA_TEXMODE_UNIFIED EF_CUDA_64BIT_ADDRESS EF_CUDA_ACCELERATORS EF_CUDA_SM90 EF_CUDA_VIRTUAL_SM(EF_CUDA_SM90)"
	.elftype	@"ET_EXEC"


//--------------------- .nv.info                  --------------------------
	.section	.nv.info,"",@"SHT_CUDA_INFO"
	.align	4


	//----- nvinfo : EIATTR_REGCOUNT
	.align		4
        /*0000*/ 	.byte	0x04, 0x2f
        /*0002*/ 	.short	(.L_3 - .L_2)
	.align		4
.L_2:
        /*0004*/ 	.word	index@(triton_poi_fused__native_batch_norm_legit_no_training_relu_4)
        /*0008*/ 	.word	0x00000011


	//----- nvinfo : EIATTR_MIN_STACK_SIZE
	.align		4
.L_3:
        /*000c*/ 	.byte	0x04, 0x12
        /*000e*/ 	.short	(.L_5 - .L_4)
	.align		4
.L_4:
        /*0010*/ 	.word	index@(triton_poi_fused__native_batch_norm_legit_no_training_relu_4)
        /*0014*/ 	.word	0x00000000


	//----- nvinfo : EIATTR_FRAME_SIZE
	.align		4
.L_5:
        /*0018*/ 	.byte	0x04, 0x11
        /*001a*/ 	.short	(.L_7 - .L_6)
	.align		4
.L_6:
        /*001c*/ 	.word	index@(triton_poi_fused__native_batch_norm_legit_no_training_relu_4)
        /*0020*/ 	.word	0x00000000


	//----- nvinfo : EIATTR_MIN_STACK_SIZE
	.align		4
.L_7:
        /*0024*/ 	.byte	0x04, 0x12
        /*0026*/ 	.short	(.L_9 - .L_8)
	.align		4
.L_8:
        /*0028*/ 	.word	index@(triton_poi_fused__native_batch_norm_legit_no_training_relu_4)
        /*002c*/ 	.word	0x00000000
.L_9:


//--------------------- .nv.info.triton_poi_fused__native_batch_norm_legit_no_training_relu_4 --------------------------
	.section	.nv.info.triton_poi_fused__native_batch_norm_legit_no_training_relu_4,"",@"SHT_CUDA_INFO"
	.sectionflags	@""
	.align	4


	//----- nvinfo : EIATTR_CUDA_API_VERSION
	.align		4
        /*0000*/ 	.byte	0x04, 0x37
        /*0002*/ 	.short	(.L_11 - .L_10)
.L_10:
        /*0004*/ 	.word	0x0000007c


	//----- nvinfo : EIATTR_KPARAM_INFO
	.align		4
.L_11:
        /*0008*/ 	.byte	0x04, 0x17
        /*000a*/ 	.short	(.L_13 - .L_12)
.L_12:
        /*000c*/ 	.word	0x00000000
        /*0010*/ 	.short	0x0006
        /*0012*/ 	.short	0x0030
        /*0014*/ 	.byte	0x00, 0xf0, 0x11, 0x00


	//----- nvinfo : EIATTR_KPARAM_INFO
	.align		4
.L_13:
        /*0018*/ 	.byte	0x04, 0x17
        /*001a*/ 	.short	(.L_15 - .L_14)
.L_14:
        /*001c*/ 	.word	0x00000000
        /*0020*/ 	.short	0x0005
        /*0022*/ 	.short	0x0028
        /*0024*/ 	.byte	0x00, 0xf4, 0x21, 0x00


	//----- nvinfo : EIATTR_KPARAM_INFO
	.align		4
.L_15:
        /*0028*/ 	.byte	0x04, 0x17
        /*002a*/ 	.short	(.L_17 - .L_16)
.L_16:
        /*002c*/ 	.word	0x00000000
        /*0030*/ 	.short	0x0004
        /*0032*/ 	.short	0x0020
        /*0034*/ 	.byte	0x00, 0xf4, 0x21, 0x00


	//----- nvinfo : EIATTR_KPARAM_INFO
	.align		4
.L_17:
        /*0038*/ 	.byte	0x04, 0x17
        /*003a*/ 	.short	(.L_19 - .L_18)
.L_18:
        /*003c*/ 	.word	0x00000000
        /*0040*/ 	.short	0x0003
        /*0042*/ 	.short	0x0018
        /*0044*/ 	.byte	0x00, 0xf4, 0x21, 0x00


	//----- nvinfo : EIATTR_KPARAM_INFO
	.align		4
.L_19:
        /*0048*/ 	.byte	0x04, 0x17
        /*004a*/ 	.short	(.L_21 - .L_20)
.L_20:
        /*004c*/ 	.word	0x00000000
        /*0050*/ 	.short	0x0002
        /*0052*/ 	.short	0x0010
        /*0054*/ 	.byte	0x00, 0xf4, 0x21, 0x00


	//----- nvinfo : EIATTR_KPARAM_INFO
	.align		4
.L_21:
        /*0058*/ 	.byte	0x04, 0x17
        /*005a*/ 	.short	(.L_23 - .L_22)
.L_22:
        /*005c*/ 	.word	0x00000000
        /*0060*/ 	.short	0x0001
        /*0062*/ 	.short	0x0008
        /*0064*/ 	.byte	0x00, 0xf4, 0x21, 0x00


	//----- nvinfo : EIATTR_KPARAM_INFO
	.align		4
.L_23:
        /*0068*/ 	.byte	0x04, 0x17
        /*006a*/ 	.short	(.L_25 - .L_24)
.L_24:
        /*006c*/ 	.word	0x00000000
        /*0070*/ 	.short	0x0000
        /*0072*/ 	.short	0x0000
        /*0074*/ 	.byte	0x00, 0xf4, 0x21, 0x00


	//----- nvinfo : EIATTR_SPARSE_MMA_MASK
	.align		4
.L_25:
        /*0078*/ 	.byte	0x03, 0x50
        /*007a*/ 	.short	0x0000


	//----- nvinfo : EIATTR_MAXREG_COUNT
	.align		4
        /*007c*/ 	.byte	0x03, 0x1b
        /*007e*/ 	.short	0x00ff


	//----- nvinfo : EIATTR_EXIT_INSTR_OFFSETS
	.align		4
        /*0080*/ 	.byte	0x04, 0x1c
        /*0082*/ 	.short	(.L_27 - .L_26)


	//   ....[0]....
.L_26:
        /*0084*/ 	.word	0x00000360


	//----- nvinfo : EIATTR_REQNTID
	.align		4
.L_27:
        /*0088*/ 	.byte	0x04, 0x10
        /*008a*/ 	.short	(.L_29 - .L_28)
.L_28:
        /*008c*/ 	.word	0x00000080
        /*0090*/ 	.word	0x00000001
        /*0094*/ 	.word	0x00000001


	//----- nvinfo : EIATTR_CBANK_PARAM_SIZE
	.align		4
.L_29:
        /*0098*/ 	.byte	0x03, 0x19
        /*009a*/ 	.short	0x0034


	//----- nvinfo : EIATTR_PARAM_CBANK
	.align		4
        /*009c*/ 	.byte	0x04, 0x0a
        /*009e*/ 	.short	(.L_31 - .L_30)
	.align		4
.L_30:
        /*00a0*/ 	.word	index@(.nv.constant0.triton_poi_fused__native_batch_norm_legit_no_training_relu_4)
        /*00a4*/ 	.short	0x0210
        /*00a6*/ 	.short	0x0034


	//----- nvinfo : EIATTR_SW_WAR
	.align		4
.L_31:
        /*00a8*/ 	.byte	0x04, 0x36
        /*00aa*/ 	.short	(.L_33 - .L_32)
.L_32:
        /*00ac*/ 	.word	0x00000008
.L_33:


//--------------------- .nv.callgraph             --------------------------
	.section	.nv.callgraph,"",@"SHT_CUDA_CALLGRAPH"
	.align	4
	.sectionentsize	8
	.align		4
        /*0000*/ 	.word	0x00000000
	.align		4
        /*0004*/ 	.word	0xffffffff
	.align		4
        /*0008*/ 	.word	0x00000000
	.align		4
        /*000c*/ 	.word	0xfffffffe
	.align		4
        /*0010*/ 	.word	0x00000000
	.align		4
        /*0014*/ 	.word	0xfffffffd
	.align		4
        /*0018*/ 	.word	0x00000000
	.align		4
        /*001c*/ 	.word	0xfffffffc


//--------------------- .nv.constant4             --------------------------
	.section	.nv.constant4,"a",@progbits
	.align	8
	.align		8
.nv.constant4:
        /*0000*/ 	.dword	_$_str
	.align		8
        /*0008*/ 	.dword	_$_str_$_2


//--------------------- .text.triton_poi_fused__native_batch_norm_legit_no_training_relu_4 --------------------------
	.section	.text.triton_poi_fused__native_batch_norm_legit_no_training_relu_4,"ax",@progbits
	.align	128
        .global         triton_poi_fused__native_batch_norm_legit_no_training_relu_4
        .type           triton_poi_fused__native_batch_norm_legit_no_training_relu_4,@function
        .size           triton_poi_fused__native_batch_norm_legit_no_training_relu_4,(.L_x_1 - triton_poi_fused__native_batch_norm_legit_no_training_relu_4)
        .other          triton_poi_fused__native_batch_norm_legit_no_training_relu_4,@"STO_CUDA_ENTRY STV_DEFAULT"
triton_poi_fused__native_batch_norm_legit_no_training_relu_4:
.text.triton_poi_fused__native_batch_norm_legit_no_training_relu_4:
[----:B------:R-:W-:Y:S01]  /*0000*/  LDC R1, c[0x0][0x28] ;  /* 0x00000a00ff017b82 */ /* 0x000fe20000000800 */
[----:B------:R-:W1:Y:S07]  /*0010*/  S2R R0, SR_TID.X ;  /* 0x0000000000007919 */ /* 0x000e6e0000002100 */
[----:B------:R-:W2:Y:S01]  /*0020*/  LDC.64 R6, c[0x0][0x220] ;  /* 0x00008800ff067b82 */ /* 0x000ea20000000a00 */
[----:B------:R-:W-:Y:S01]  /*0030*/  ULDC.64 UR4, c[0x0][0x208] ;  /* 0x0000820000047ab9 */ /* 0x000fe20000000a00 */
[----:B------:R-:W3:Y:S06]  /*0040*/  S2R R5, SR_CTAID.X ;  /* 0x0000000000057919 */ /* 0x000eec0000002500 */
[----:B------:R-:W4:Y:S08]  /*0050*/  LDC.64 R8, c[0x0][0x228] ;  /* 0x00008a00ff087b82 */ /* 0x000f300000000a00 */
[----:B------:R-:W5:Y:S01]  /*0060*/  LDC.64 R10, c[0x0][0x230] ;  /* 0x00008c00ff0a7b82 */ /* 0x000f620000000a00 */
[----:B-1----:R-:W-:-:S02]  /*0070*/  SHF.L.U32 R0, R0, 0x1, RZ ;  /* 0x0000000100007819 */ /* 0x002fc400000006ff */
[----:B---3--:R-:W-:Y:S02]  /*0080*/  SHF.R.S32.HI R3, RZ, 0x17, R5 ;  /* 0x00000017ff037819 */ /* 0x008fe40000011405 */
[----:B------:R-:W-:Y:S02]  /*0090*/  LOP3.LUT R0, R0, 0xfe, RZ, 0xc0, !PT ;  /* 0x000000fe00007812 */ /* 0x000fe400078ec0ff */
[----:B------:R-:W-:Y:S02]  /*00a0*/  SGXT R3, R3, 0x1 ;  /* 0x000000010303781a */ /* 0x000fe40000000200 */
[----:B------:R-:W-:-:S04]  /*00b0*/  LEA R0, R5, R0, 0x8 ;  /* 0x0000000005007211 */ /* 0x000fc800078e40ff */
[----:B------:R-:W-:-:S04]  /*00c0*/  LEA.HI R3, R3, R0, RZ, 0x8 ;  /* 0x0000000003037211 */ /* 0x000fc800078f40ff */
[----:B------:R-:W-:-:S05]  /*00d0*/  SHF.R.S32.HI R3, RZ, 0x8, R3 ;  /* 0x00000008ff037819 */ /* 0x000fca0000011403 */
[----:B------:R-:W-:-:S05]  /*00e0*/  IMAD.HI R2, R3, 0x2aaaaaab, RZ ;  /* 0x2aaaaaab03027827 */ /* 0x000fca00078e02ff */
[----:B------:R-:W-:-:S04]  /*00f0*/  SHF.R.U32.HI R5, RZ, 0x1f, R2 ;  /* 0x0000001fff057819 */ /* 0x000fc80000011602 */
[----:B------:R-:W-:Y:S02]  /*0100*/  LEA.HI R2, R2, R5, RZ, 0x1d ;  /* 0x0000000502027211 */ /* 0x000fe400078fe8ff */
[----:B------:R-:W1:Y:S03]  /*0110*/  LDC.64 R4, c[0x0][0x218] ;  /* 0x00008600ff047b82 */ /* 0x000e660000000a00 */
[----:B------:R-:W-:-:S04]  /*0120*/  IMAD R13, R2, -0x30, R3 ;  /* 0xffffffd0020d7824 */ /* 0x000fc800078e0203 */
[C---:B--2---:R-:W-:Y:S01]  /*0130*/  IMAD.WIDE R6, R13.reuse, 0x4, R6 ;  /* 0x000000040d067825 */ /* 0x044fe200078e0206 */
[----:B------:R-:W2:Y:S05]  /*0140*/  LDC.64 R2, c[0x0][0x210] ;  /* 0x00008400ff027b82 */ /* 0x000eaa0000000a00 */
[----:B------:R-:W3:Y:S01]  /*0150*/  LDG.E.EL R6, desc[UR4][R6.64] ;  /* 0x0000000406067981 */ /* 0x000ee2000c2e1900 */
[----:B----4-:R-:W-:-:S04]  /*0160*/  IMAD.WIDE R8, R13, 0x4, R8 ;  /* 0x000000040d087825 */ /* 0x010fc800078e0208 */
[C---:B-----5:R-:W-:Y:S02]  /*0170*/  IMAD.WIDE R10, R13.reuse, 0x4, R10 ;  /* 0x000000040d0a7825 */ /* 0x060fe400078e020a */
[----:B------:R-:W4:Y:S02]  /*0180*/  LDG.E.EL R8, desc[UR4][R8.64] ;  /* 0x0000000408087981 */ /* 0x000f24000c2e1900 */
[----:B-1----:R-:W-:Y:S02]  /*0190*/  IMAD.WIDE R4, R13, 0x4, R4 ;  /* 0x000000040d047825 */ /* 0x002fe400078e0204 */
[----:B------:R-:W4:Y:S04]  /*01a0*/  LDG.E.EL R11, desc[UR4][R10.64] ;  /* 0x000000040a0b7981 */ /* 0x000f28000c2e1900 */
[----:B------:R1:W5:Y:S01]  /*01b0*/  LDG.E.EL R12, desc[UR4][R4.64] ;  /* 0x00000004040c7981 */ /* 0x000362000c2e1900 */
[----:B--2---:R-:W-:-:S06]  /*01c0*/  IMAD.WIDE R2, R0, 0x4, R2 ;  /* 0x0000000400027825 */ /* 0x004fcc00078e0202 */
[----:B------:R-:W5:Y:S01]  /*01d0*/  LDG.E.64 R2, desc[UR4][R2.64] ;  /* 0x0000000402027981 */ /* 0x000f62000c1e1b00 */
[----:B------:R-:W-:Y:S01]  /*01e0*/  HFMA2.MMA R14, -RZ, RZ, 1.625, 0 ;  /* 0x3e800000ff0e7435 */ /* 0x000fe200000001ff */
[----:B-1----:R-:W1:Y:S02]  /*01f0*/  LDC.64 R4, c[0x0][0x238] ;  /* 0x00008e00ff047b82 */ /* 0x002e640000000a00 */
[----:B-1----:R-:W-:-:S04]  /*0200*/  IMAD.WIDE R4, R0, 0x4, R4 ;  /* 0x0000000400047825 */ /* 0x002fc800078e0204 */
[----:B---3--:R-:W-:-:S04]  /*0210*/  FADD R6, R6, 9.9999997473787516356e-06 ;  /* 0x3727c5ac06067421 */ /* 0x008fc80000000000 */
[----:B------:R-:W1:Y:S02]  /*0220*/  MUFU.SQRT R7, R6 ;  /* 0x0000000600077308 */ /* 0x000e640000002000 */
[C---:B-1----:R-:W-:Y:S02]  /*0230*/  FSETP.GT.AND P0, PT, R7.reuse, 8.50705917302346158658e+37, PT ;  /* 0x7e8000000700780b */ /* 0x042fe40003f04000 */
[----:B------:R-:W-:-:S11]  /*0240*/  FSETP.GEU.AND P1, PT, R7, 1.175494350822287508e-38, PT ;  /* 0x008000000700780b */ /* 0x000fd60003f2e000 */
[----:B------:R-:W-:-:S04]  /*0250*/  @P0 FMUL R7, R7, 0.25 ;  /* 0x3e80000007070820 */ /* 0x000fc80000400000 */
[----:B------:R-:W-:-:S06]  /*0260*/  @!P1 FMUL R7, R7, 16777216 ;  /* 0x4b80000007079820 */ /* 0x000fcc0000400000 */
[----:B------:R-:W1:Y:S01]  /*0270*/  MUFU.RCP R7, R7 ;  /* 0x0000000700077308 */ /* 0x000e620000001000 */
[----:B------:R-:W-:Y:S01]  /*0280*/  FSEL R14, R14, 1, P0 ;  /* 0x3f8000000e0e7808 */ /* 0x000fe20000000000 */
[----:B-----5:R-:W-:-:S04]  /*0290*/  FADD R2, R2, -R12 ;  /* 0x8000000c02027221 */ /* 0x020fc80000000000 */
[----:B------:R-:W-:Y:S01]  /*02a0*/  @!P1 FMUL R14, R14, 16777216 ;  /* 0x4b8000000e0e9820 */ /* 0x000fe20000400000 */
[----:B------:R-:W-:-:S03]  /*02b0*/  FADD R3, R3, -R12 ;  /* 0x8000000c03037221 */ /* 0x000fc60000000000 */
[----:B-1----:R-:W-:-:S04]  /*02c0*/  FMUL R14, R7, R14 ;  /* 0x0000000e070e7220 */ /* 0x002fc80000400000 */
[-C--:B------:R-:W-:Y:S01]  /*02d0*/  FMUL R2, R2, R14.reuse ;  /* 0x0000000e02027220 */ /* 0x080fe20000400000 */
[----:B------:R-:W-:-:S03]  /*02e0*/  FMUL R14, R3, R14 ;  /* 0x0000000e030e7220 */ /* 0x000fc60000400000 */
[C-C-:B----4-:R-:W-:Y:S01]  /*02f0*/  FFMA R2, R8.reuse, R2, R11.reuse ;  /* 0x0000000208027223 */ /* 0x150fe2000000000b */
[----:B------:R-:W-:-:S04]  /*0300*/  FFMA R14, R8, R14, R11 ;  /* 0x0000000e080e7223 */ /* 0x000fc8000000000b */
[----:B------:R-:W-:Y:S02]  /*0310*/  FSETP.GEU.AND P0, PT, R2, RZ, PT ;  /* 0x000000ff0200720b */ /* 0x000fe40003f0e000 */
[----:B------:R-:W-:Y:S02]  /*0320*/  FSETP.GEU.AND P1, PT, R14, RZ, PT ;  /* 0x000000ff0e00720b */ /* 0x000fe40003f2e000 */
[----:B------:R-:W-:Y:S02]  /*0330*/  FSEL R2, R2, RZ, P0 ;  /* 0x000000ff02027208 */ /* 0x000fe40000000000 */
[----:B------:R-:W-:-:S05]  /*0340*/  FSEL R3, R14, RZ, P1 ;  /* 0x000000ff0e037208 */ /* 0x000fca0000800000 */
[----:B------:R-:W-:Y:S01]  /*0350*/  STG.E.64 desc[UR4][R4.64], R2 ;  /* 0x0000000204007986 */ /* 0x000fe2000c101b04 */
[----:B------:R-:W-:Y:S05]  /*0360*/  EXIT ;  /* 0x000000000000794d */ /* 0x000fea0003800000 */
.L_x_0:
[----:B------:R-:W-:-:S00]  /*0370*/  BRA `(.L_x_0) ;  /* 0xfffffffc00fc7947 */ /* 0x000fc0000383ffff */
[----:B------:R-:W-:-:S00]  /*0380*/  NOP ;  /* 0x0000000000007918 */ /* 0x000fc00000000000 */
[----:B------:R-:W-:-:S00]  /*0390*/  NOP ;  /* 0x0000000000007918 */ /* 0x000fc00000000000 */
[----:B------:R-:W-:-:S00]  /*03a0*/  NOP ;  /* 0x0000000000007918 */ /* 0x000fc00000000000 */
[----:B------:R-:W-:-:S00]  /*03b0*/  NOP ;  /* 0x0000000000007918 */ /* 0x000fc00000000000 */
[----:B------:R-:W-:-:S00]  /*03c0*/  NOP ;  /* 0x0000000000007918 */ /* 0x000fc00000000000 */
[----:B------:R-:W-:-:S00]  /*03d0*/  NOP ;  /* 0x0000000000007918 */ /* 0x000fc00000000000 */
[----:B------:R-:W-:-:S00]  /*03e0*/  NOP ;  /* 0x0000000000007918 */ /* 0x000fc00000000000 */
[----:B------:R-:W-:-:S00]  /*03f0*/  NOP ;  /* 0x0000000000007918 */ /* 0x000fc00000000000 */
.L_x_1:


//--------------------- .nv.global.init           --------------------------
	.section	.nv.global.init,"aw",@progbits
.nv.global.init:
	.type		_$_str,@object
	.size		_$_str,(_$_str_$_2 - _$_str)
_$_str:
        /*0000*/ 	.byte	0x5f, 0x5f, 0x43, 0x55, 0x44, 0x41, 0x5f, 0x46, 0x54, 0x5a, 0x00
	.type		_$_str_$_2,@object
	.size		_$_str_$_2,(.L_1 - _$_str_$_2)
_$_str_$_2:
        /*000b*/ 	.byte	0x5f, 0x5f, 0x43, 0x55, 0x44, 0x41, 0x5f, 0x50, 0x52, 0x45, 0x43, 0x5f, 0x53, 0x51, 0x52, 0x54
        /*001b*/ 	.byte	0x00
.L_1:


//--------------------- .nv.constant0.triton_poi_fused__native_batch_norm_legit_no_training_relu_4 --------------------------
	.section	.nv.constant0.triton_poi_fused__native_batch_norm_legit_no_training_relu_4,"a",@progbits
	.sectionflags	@""
	.align	4
.nv.constant0.triton_poi_fused__native_batch_norm_legit_no_training_relu_4:
	.zero		580
